	.headerflags	@"EF_CUDA_TEXMODE_UNIFIED EF_CUDA_64BIT_ADDRESS EF_CUDA_ACCELERATORS EF_CUDA_SM90 EF_CUDA_VIRTUAL_SM(EF_CUDA_SM90)"
	.elftype	@"ET_EXEC"


//--------------------- .nv.info                  --------------------------
	.section	.nv.info,"",@"SHT_CUDA_INFO"
	.align	4


	//----- nvinfo : EIATTR_REGCOUNT
	.align		4
        /*0000*/ 	.byte	0x04, 0x2f
        /*0002*/ 	.short	(.L_3 - .L_2)
	.align		4
.L_2:
        /*0004*/ 	.word	index@(triton_poi_fused__native_batch_norm_legit_no_training_add_10)
        /*0008*/ 	.word	0x00000014


	//----- nvinfo : EIATTR_MIN_STACK_SIZE
	.align		4
.L_3:
        /*000c*/ 	.byte	0x04, 0x12
        /*000e*/ 	.short	(.L_5 - .L_4)
	.align		4
.L_4:
        /*0010*/ 	.word	index@(triton_poi_fused__native_batch_norm_legit_no_training_add_10)
        /*0014*/ 	.word	0x00000000


	//----- nvinfo : EIATTR_FRAME_SIZE
	.align		4
.L_5:
        /*0018*/ 	.byte	0x04, 0x11
        /*001a*/ 	.short	(.L_7 - .L_6)
	.align		4
.L_6:
        /*001c*/ 	.word	index@(triton_poi_fused__native_batch_norm_legit_no_training_add_10)
        /*0020*/ 	.word	0x00000000


	//----- nvinfo : EIATTR_MIN_STACK_SIZE
	.align		4
.L_7:
        /*0024*/ 	.byte	0x04, 0x12
        /*0026*/ 	.short	(.L_9 - .L_8)
	.align		4
.L_8:
        /*0028*/ 	.word	index@(triton_poi_fused__native_batch_norm_legit_no_training_add_10)
        /*002c*/ 	.word	0x00000000
.L_9:


//--------------------- .nv.info.triton_poi_fused__native_batch_norm_legit_no_training_add_10 --------------------------
	.section	.nv.info.triton_poi_fused__native_batch_norm_legit_no_training_add_10,"",@"SHT_CUDA_INFO"
	.sectionflags	@""
	.align	4


	//----- nvinfo : EIATTR_CUDA_API_VERSION
	.align		4
        /*0000*/ 	.byte	0x04, 0x37
        /*0002*/ 	.short	(.L_11 - .L_10)
.L_10:
        /*0004*/ 	.word	0x0000007c


	//----- nvinfo : EIATTR_KPARAM_INFO
	.align		4
.L_11:
        /*0008*/ 	.byte	0x04, 0x17
        /*000a*/ 	.short	(.L_13 - .L_12)
.L_12:
        /*000c*/ 	.word	0x00000000
        /*0010*/ 	.short	0x0007
        /*0012*/ 	.short	0x0038
        /*0014*/ 	.byte	0x00, 0xf0, 0x11, 0x00


	//----- nvinfo : EIATTR_KPARAM_INFO
	.align		4
.L_13:
        /*0018*/ 	.byte	0x04, 0x17
        /*001a*/ 	.short	(.L_15 - .L_14)
.L_14:
        /*001c*/ 	.word	0x00000000
        /*0020*/ 	.short	0x0006
        /*0022*/ 	.short	0x0030
        /*0024*/ 	.byte	0x00, 0xf4, 0x21, 0x00


	//----- nvinfo : EIATTR_KPARAM_INFO
	.align		4
.L_15:
        /*0028*/ 	.byte	0x04, 0x17
        /*002a*/ 	.short	(.L_17 - .L_16)
.L_16:
        /*002c*/ 	.word	0x00000000
        /*0030*/ 	.short	0x0005
        /*0032*/ 	.short	0x0028
        /*0034*/ 	.byte	0x00, 0xf4, 0x21, 0x00


	//----- nvinfo : EIATTR_KPARAM_INFO
	.align		4
.L_17:
        /*0038*/ 	.byte	0x04, 0x17
        /*003a*/ 	.short	(.L_19 - .L_18)
.L_18:
        /*003c*/ 	.word	0x00000000
        /*0040*/ 	.short	0x0004
        /*0042*/ 	.short	0x0020
        /*0044*/ 	.byte	0x00, 0xf4, 0x21, 0x00


	//----- nvinfo : EIATTR_KPARAM_INFO
	.align		4
.L_19:
        /*0048*/ 	.byte	0x04, 0x17
        /*004a*/ 	.short	(.L_21 - .L_20)
.L_20:
        /*004c*/ 	.word	0x00000000
        /*0050*/ 	.short	0x0003
        /*0052*/ 	.short	0x0018
        /*0054*/ 	.byte	0x00, 0xf4, 0x21, 0x00


	//----- nvinfo : EIATTR_KPARAM_INFO
	.align		4
.L_21:
        /*0058*/ 	.byte	0x04, 0x17
        /*005a*/ 	.short	(.L_23 - .L_22)
.L_22:
        /*005c*/ 	.word	0x00000000
        /*0060*/ 	.short	0x0002
        /*0062*/ 	.short	0x0010
        /*0064*/ 	.byte	0x00, 0xf4, 0x21, 0x00


	//----- nvinfo : EIATTR_KPARAM_INFO
	.align		4
.L_23:
        /*0068*/ 	.byte	0x04, 0x17
        /*006a*/ 	.short	(.L_25 - .L_24)
.L_24:
        /*006c*/ 	.word	0x00000000
        /*0070*/ 	.short	0x0001
        /*0072*/ 	.short	0x0008
        /*0074*/ 	.byte	0x00, 0xf4, 0x21, 0x00


	//----- nvinfo : EIATTR_KPARAM_INFO
	.align		4
.L_25:
        /*0078*/ 	.byte	0x04, 0x17
        /*007a*/ 	.short	(.L_27 - .L_26)
.L_26:
        /*007c*/ 	.word	0x00000000
        /*0080*/ 	.short	0x0000
        /*0082*/ 	.short	0x0000
        /*0084*/ 	.byte	0x00, 0xf4, 0x21, 0x00


	//----- nvinfo : EIATTR_SPARSE_MMA_MASK
	.align		4
.L_27:
        /*0088*/ 	.byte	0x03, 0x50
        /*008a*/ 	.short	0x0000


	//----- nvinfo : EIATTR_MAXREG_COUNT
	.align		4
        /*008c*/ 	.byte	0x03, 0x1b
        /*008e*/ 	.short	0x00ff


	//----- nvinfo : EIATTR_EXIT_INSTR_OFFSETS
	.align		4
        /*0090*/ 	.byte	0x04, 0x1c
        /*0092*/ 	.short	(.L_29 - .L_28)


	//   ....[0]....
.L_28:
        /*0094*/ 	.word	0x00000360


	//----- nvinfo : EIATTR_REQNTID
	.align		4
.L_29:
        /*0098*/ 	.byte	0x04, 0x10
        /*009a*/ 	.short	(.L_31 - .L_30)
.L_30:
        /*009c*/ 	.word	0x00000080
        /*00a0*/ 	.word	0x00000001
        /*00a4*/ 	.word	0x00000001


	//----- nvinfo : EIATTR_CBANK_PARAM_SIZE
	.align		4
.L_31:
        /*00a8*/ 	.byte	0x03, 0x19
        /*00aa*/ 	.short	0x003c


	//----- nvinfo : EIATTR_PARAM_CBANK
	.align		4
        /*00ac*/ 	.byte	0x04, 0x0a
        /*00ae*/ 	.short	(.L_33 - .L_32)
	.align		4
.L_32:
        /*00b0*/ 	.word	index@(.nv.constant0.triton_poi_fused__native_batch_norm_legit_no_training_add_10)
        /*00b4*/ 	.short	0x0210
        /*00b6*/ 	.short	0x003c


	//----- nvinfo : EIATTR_SW_WAR
	.align		4
.L_33:
        /*00b8*/ 	.byte	0x04, 0x36
        /*00ba*/ 	.short	(.L_35 - .L_34)
.L_34:
        /*00bc*/ 	.word	0x00000008
.L_35:


//--------------------- .nv.callgraph             --------------------------
	.section	.nv.callgraph,"",@"SHT_CUDA_CALLGRAPH"
	.align	4
	.sectionentsize	8
	.align		4
        /*0000*/ 	.word	0x00000000
	.align		4
        /*0004*/ 	.word	0xffffffff
	.align		4
        /*0008*/ 	.word	0x00000000
	.align		4
        /*000c*/ 	.word	0xfffffffe
	.align		4
        /*0010*/ 	.word	0x00000000
	.align		4
        /*0014*/ 	.word	0xfffffffd
	.align		4
        /*0018*/ 	.word	0x00000000
	.align		4
        /*001c*/ 	.word	0xfffffffc


//--------------------- .nv.constant4             --------------------------
	.section	.nv.constant4,"a",@progbits
	.align	8
	.align		8
.nv.constant4:
        /*0000*/ 	.dword	_$_str
	.align		8
        /*0008*/ 	.dword	_$_str_$_2


//--------------------- .text.triton_poi_fused__native_batch_norm_legit_no_training_add_10 --------------------------
	.section	.text.triton_poi_fused__native_batch_norm_legit_no_training_add_10,"ax",@progbits
	.align	128
        .global         triton_poi_fused__native_batch_norm_legit_no_training_add_10
        .type           triton_poi_fused__native_batch_norm_legit_no_training_add_10,@function
        .size           triton_poi_fused__native_batch_norm_legit_no_training_add_10,(.L_x_1 - triton_poi_fused__native_batch_norm_legit_no_training_add_10)
        .other          triton_poi_fused__native_batch_norm_legit_no_training_add_10,@"STO_CUDA_ENTRY STV_DEFAULT"
triton_poi_fused__native_batch_norm_legit_no_training_add_10:
.text.triton_poi_fused__native_batch_norm_legit_no_training_add_10:
[----:B------:R-:W-:Y:S01]  /*0000*/  LDC R1, c[0x0][0x28] ;  /* 0x00000a00ff017b82 */ /* 0x000fe20000000800 */
[----:B------:R-:W1:Y:S07]  /*0010*/  S2R R0, SR_TID.X ;  /* 0x0000000000007919 */ /* 0x000e6e0000002100 */
[----:B------:R-:W2:Y:S01]  /*0020*/  LDC.64 R10, c[0x0][0x220] ;  /* 0x00008800ff0a7b82 */ /* 0x000ea20000000a00 */
[----:B------:R-:W-:Y:S01]  /*0030*/  ULDC.64 UR4, c[0x0][0x208] ;  /* 0x0000820000047ab9 */ /* 0x000fe20000000a00 */
[----:B------:R-:W3:Y:S06]  /*0040*/  S2R R5, SR_CTAID.X ;  /* 0x0000000000057919 */ /* 0x000eec0000002500 */
[----:B------:R-:W4:Y:S08]  /*0050*/  LDC.64 R8, c[0x0][0x218] ;  /* 0x00008600ff087b82 */ /* 0x000f300000000a00 */
[----:B------:R-:W5:Y:S08]  /*0060*/  LDC.64 R6, c[0x0][0x210] ;  /* 0x00008400ff067b82 */ /* 0x000f700000000a00 */
[----:B------:R-:W5:Y:S01]  /*0070*/  LDC.64 R12, c[0x0][0x228] ;  /* 0x00008a00ff0c7b82 */ /* 0x000f620000000a00 */
[----:B-1----:R-:W-:-:S07]  /*0080*/  SHF.L.U32 R0, R0, 0x1, RZ ;  /* 0x0000000100007819 */ /* 0x002fce00000006ff */
[----:B------:R-:W1:Y:S01]  /*0090*/  LDC.64 R14, c[0x0][0x230] ;  /* 0x00008c00ff0e7b82 */ /* 0x000e620000000a00 */
[----:B---3--:R-:W-:Y:S02]  /*00a0*/  SHF.R.S32.HI R3, RZ, 0x17, R5 ;  /* 0x00000017ff037819 */ /* 0x008fe40000011405 */
[----:B------:R-:W-:Y:S02]  /*00b0*/  LOP3.LUT R0, R0, 0xfe, RZ, 0xc0, !PT ;  /* 0x000000fe00007812 */ /* 0x000fe400078ec0ff */
[----:B------:R-:W-:Y:S02]  /*00c0*/  SGXT R3, R3, 0x1 ;  /* 0x000000010303781a */ /* 0x000fe40000000200 */
[----:B------:R-:W-:Y:S02]  /*00d0*/  LEA R0, R5, R0, 0x8 ;  /* 0x0000000005007211 */ /* 0x000fe400078e40ff */
[----:B------:R-:W3:Y:S02]  /*00e0*/  LDC.64 R4, c[0x0][0x238] ;  /* 0x00008e00ff047b82 */ /* 0x000ee40000000a00 */
[----:B------:R-:W-:-:S04]  /*00f0*/  LEA.HI R2, R3, R0, RZ, 0xa ;  /* 0x0000000003027211 */ /* 0x000fc800078f50ff */
[----:B------:R-:W-:-:S04]  /*0100*/  SHF.R.S32.HI R2, RZ, 0xa, R2 ;  /* 0x0000000aff027819 */ /* 0x000fc80000011402 */
[----:B------:R-:W-:-:S04]  /*0110*/  LEA.HI R3, R2, R2, RZ, 0x2 ;  /* 0x0000000202037211 */ /* 0x000fc800078f10ff */
[----:B------:R-:W-:-:S04]  /*0120*/  LOP3.LUT R3, R3, 0xfffffffc, RZ, 0xc0, !PT ;  /* 0xfffffffc03037812 */ /* 0x000fc800078ec0ff */
[----:B------:R-:W-:-:S05]  /*0130*/  IADD3 R17, R2, -R3, RZ ;  /* 0x8000000302117210 */ /* 0x000fca0007ffe0ff */
[----:B--2---:R-:W-:-:S05]  /*0140*/  IMAD.WIDE R10, R17, 0x4, R10 ;  /* 0x00000004110a7825 */ /* 0x004fca00078e020a */
[----:B------:R1:W2:Y:S01]  /*0150*/  LDG.E.EL R3, desc[UR4][R10.64] ;  /* 0x000000040a037981 */ /* 0x0002a2000c2e1900 */
[----:B----4-:R-:W-:-:S04]  /*0160*/  IMAD.WIDE R8, R17, 0x4, R8 ;  /* 0x0000000411087825 */ /* 0x010fc800078e0208 */
[----:B-----5:R-:W-:Y:S02]  /*0170*/  IMAD.WIDE R6, R0, 0x4, R6 ;  /* 0x0000000400067825 */ /* 0x020fe400078e0206 */
[----:B------:R4:W5:Y:S02]  /*0180*/  LDG.E.EL R8, desc[UR4][R8.64] ;  /* 0x0000000408087981 */ /* 0x000964000c2e1900 */
[C---:B0-----:R-:W-:Y:S02]  /*0190*/  IMAD.WIDE R12, R17.reuse, 0x4, R12 ;  /* 0x00000004110c7825 */ /* 0x041fe400078e020c */
[----:B------:R-:W5:Y:S02]  /*01a0*/  LDG.E.64 R6, desc[UR4][R6.64] ;  /* 0x0000000406067981 */ /* 0x000f64000c1e1b00 */
[----:B-1----:R-:W-:Y:S02]  /*01b0*/  IMAD.WIDE R10, R17, 0x4, R14 ;  /* 0x00000004110a7825 */ /* 0x002fe400078e020e */
[----:B------:R-:W5:Y:S02]  /*01c0*/  LDG.E.EL R12, desc[UR4][R12.64] ;  /* 0x000000040c0c7981 */ /* 0x000f64000c2e1900 */
[----:B---3--:R-:W-:-:S02]  /*01d0*/  IMAD.WIDE R4, R2, 0x4, R4 ;  /* 0x0000000402047825 */ /* 0x008fc400078e0204 */
[----:B------:R0:W3:Y:S04]  /*01e0*/  LDG.E.EL R11, desc[UR4][R10.64] ;  /* 0x000000040a0b7981 */ /* 0x0000e8000c2e1900 */
[----:B------:R3:W3:Y:S01]  /*01f0*/  LDG.E.EL R4, desc[UR4][R4.64] ;  /* 0x0000000404047981 */ /* 0x0006e2000c2e1900 */
[----:B----4-:R-:W-:Y:S01]  /*0200*/  HFMA2.MMA R9, -RZ, RZ, 1.625, 0 ;  /* 0x3e800000ff097435 */ /* 0x010fe200000001ff */
[----:B--2---:R-:W-:Y:S02]  /*0210*/  FADD R14, R3, 0.0010000000474974513054 ;  /* 0x3a83126f030e7421 */ /* 0x004fe40000000000 */
[----:B------:R-:W1:Y:S02]  /*0220*/  LDC.64 R2, c[0x0][0x240] ;  /* 0x00009000ff027b82 */ /* 0x000e640000000a00 */
[----:B------:R-:W2:Y:S02]  /*0230*/  MUFU.SQRT R15, R14 ;  /* 0x0000000e000f7308 */ /* 0x000ea40000002000 */
[----:B--2---:R-:W-:-:S02]  /*0240*/  FSETP.GT.AND P0, PT, R15, 8.50705917302346158658e+37, PT ;  /* 0x7e8000000f00780b */ /* 0x004fc40003f04000 */
[----:B------:R-:W-:-:S11]  /*0250*/  FSETP.GEU.AND P1, PT, R15, 1.175494350822287508e-38, PT ;  /* 0x008000000f00780b */ /* 0x000fd60003f2e000 */
[----:B------:R-:W-:-:S04]  /*0260*/  @P0 FMUL R15, R15, 0.25 ;  /* 0x3e8000000f0f0820 */ /* 0x000fc80000400000 */
[----:B------:R-:W-:-:S06]  /*0270*/  @!P1 FMUL R15, R15, 16777216 ;  /* 0x4b8000000f0f9820 */ /* 0x000fcc0000400000 */
[----:B------:R-:W2:Y:S01]  /*0280*/  MUFU.RCP R15, R15 ;  /* 0x0000000f000f7308 */ /* 0x000ea20000001000 */
[----:B0-----:R-:W-:Y:S01]  /*0290*/  FSEL R10, R9, 1, P0 ;  /* 0x3f800000090a7808 */ /* 0x001fe20000000000 */
[----:B-----5:R-:W-:-:S04]  /*02a0*/  FADD R6, R6, -R8 ;  /* 0x8000000806067221 */ /* 0x020fc80000000000 */
[----:B------:R-:W-:Y:S01]  /*02b0*/  @!P1 FMUL R10, R10, 16777216 ;  /* 0x4b8000000a0a9820 */ /* 0x000fe20000400000 */
[----:B------:R-:W-:-:S03]  /*02c0*/  FADD R7, R7, -R8 ;  /* 0x8000000807077221 */ /* 0x000fc60000000000 */
[----:B--2---:R-:W-:-:S04]  /*02d0*/  FMUL R10, R15, R10 ;  /* 0x0000000a0f0a7220 */ /* 0x004fc80000400000 */
[-C--:B------:R-:W-:Y:S01]  /*02e0*/  FMUL R6, R6, R10.reuse ;  /* 0x0000000a06067220 */ /* 0x080fe20000400000 */
[----:B------:R-:W-:-:S03]  /*02f0*/  FMUL R10, R7, R10 ;  /* 0x0000000a070a7220 */ /* 0x000fc60000400000 */
[C-C-:B---3--:R-:W-:Y:S01]  /*0300*/  FFMA R5, R12.reuse, R6, R11.reuse ;  /* 0x000000060c057223 */ /* 0x148fe2000000000b */
[----:B------:R-:W-:Y:S01]  /*0310*/  FFMA R11, R12, R10, R11 ;  /* 0x0000000a0c0b7223 */ /* 0x000fe2000000000b */
[----:B-1----:R-:W-:-:S04]  /*0320*/  IMAD.WIDE R2, R0, 0x4, R2 ;  /* 0x0000000400027825 */ /* 0x002fc800078e0202 */
[C---:B------:R-:W-:Y:S01]  /*0330*/  FADD R10, R4.reuse, R5 ;  /* 0x00000005040a7221 */ /* 0x040fe20000000000 */
[----:B------:R-:W-:-:S05]  /*0340*/  FADD R11, R4, R11 ;  /* 0x0000000b040b7221 */ /* 0x000fca0000000000 */
[----:B------:R-:W-:Y:S01]  /*0350*/  STG.E.64 desc[UR4][R2.64], R10 ;  /* 0x0000000a02007986 */ /* 0x000fe2000c101b04 */
[----:B------:R-:W-:Y:S05]  /*0360*/  EXIT ;  /* 0x000000000000794d */ /* 0x000fea0003800000 */
.L_x_0:
[----:B------:R-:W-:-:S00]  /*0370*/  BRA `(.L_x_0) ;  /* 0xfffffffc00fc7947 */ /* 0x000fc0000383ffff */
[----:B------:R-:W-:-:S00]  /*0380*/  NOP ;  /* 0x0000000000007918 */ /* 0x000fc00000000000 */
[----:B------:R-:W-:-:S00]  /*0390*/  NOP ;  /* 0x0000000000007918 */ /* 0x000fc00000000000 */
[----:B------:R-:W-:-:S00]  /*03a0*/  NOP ;  /* 0x0000000000007918 */ /* 0x000fc00000000000 */
[----:B------:R-:W-:-:S00]  /*03b0*/  NOP ;  /* 0x0000000000007918 */ /* 0x000fc00000000000 */
[----:B------:R-:W-:-:S00]  /*03c0*/  NOP ;  /* 0x0000000000007918 */ /* 0x000fc00000000000 */
[----:B------:R-:W-:-:S00]  /*03d0*/  NOP ;  /* 0x0000000000007918 */ /* 0x000fc00000000000 */
[----:B------:R-:W-:-:S00]  /*03e0*/  NOP ;  /* 0x0000000000007918 */ /* 0x000fc00000000000 */
[----:B------:R-:W-:-:S00]  /*03f0*/  NOP ;  /* 0x0000000000007918 */ /* 0x000fc00000000000 */
.L_x_1:


//--------------------- .nv.global.init           --------------------------
	.section	.nv.global.init,"aw",@progbits
.nv.global.init:
	.type		_$_str,@object
	.size		_$_str,(_$_str_$_2 - _$_str)
_$_str:
        /*0000*/ 	.byte	0x5f, 0x5f, 0x43, 0x55, 0x44, 0x41, 0x5f, 0x46, 0x54, 0x5a, 0x00
	.type		_$_str_$_2,@object
	.size		_$_str_$_2,(.L_1 - _$_str_$_2)
_$_str_$_2:
        /*000b*/ 	.byte	0x5f, 0x5f, 0x43, 0x55, 0x44, 0x41, 0x5f, 0x50, 0x52, 0x45, 0x43, 0x5f, 0x53, 0x51, 0x52, 0x54
        /*001b*/ 	.byte	0x00
.L_1:


//--------------------- .nv.constant0.triton_poi_fused__native_batch_norm_legit_no_training_add_10 --------------------------
	.section	.nv.constant0.triton_poi_fused__native_batch_norm_legit_no_training_add_10,"a",@progbits
	.sectionflags	@""
	.align	4
.nv.constant0.triton_poi_fused__native_batch_norm_legit_no_training_add_10:
	.zero		588
